	.headerflags	@"EF_CUDA_TEXMODE_UNIFIED EF_CUDA_64BIT_ADDRESS EF_CUDA_ACCELERATORS EF_CUDA_SM90 EF_CUDA_VIRTUAL_SM(EF_CUDA_SM90)"
	.elftype	@"ET_EXEC"


//--------------------- .nv.info                  --------------------------
	.section	.nv.info,"",@"SHT_CUDA_INFO"
	.align	4


	//----- nvinfo : EIATTR_REGCOUNT
	.align		4
        /*0000*/ 	.byte	0x04, 0x2f
        /*0002*/ 	.short	(.L_1 - .L_0)
	.align		4
.L_0:
        /*0004*/ 	.word	index@(triton_poi_fused_add_clamp_45)
        /*0008*/ 	.word	0x0000000b


	//----- nvinfo : EIATTR_MIN_STACK_SIZE
	.align		4
.L_1:
        /*000c*/ 	.byte	0x04, 0x12
        /*000e*/ 	.short	(.L_3 - .L_2)
	.align		4
.L_2:
        /*0010*/ 	.word	index@(triton_poi_fused_add_clamp_45)
        /*0014*/ 	.word	0x00000000


	//----- nvinfo : EIATTR_FRAME_SIZE
	.align		4
.L_3:
        /*0018*/ 	.byte	0x04, 0x11
        /*001a*/ 	.short	(.L_5 - .L_4)
	.align		4
.L_4:
        /*001c*/ 	.word	index@(triton_poi_fused_add_clamp_45)
        /*0020*/ 	.word	0x00000000


	//----- nvinfo : EIATTR_MIN_STACK_SIZE
	.align		4
.L_5:
        /*0024*/ 	.byte	0x04, 0x12
        /*0026*/ 	.short	(.L_7 - .L_6)
	.align		4
.L_6:
        /*0028*/ 	.word	index@(triton_poi_fused_add_clamp_45)
        /*002c*/ 	.word	0x00000000
.L_7:


//--------------------- .nv.info.triton_poi_fused_add_clamp_45 --------------------------
	.section	.nv.info.triton_poi_fused_add_clamp_45,"",@"SHT_CUDA_INFO"
	.sectionflags	@""
	.align	4


	//----- nvinfo : EIATTR_CUDA_API_VERSION
	.align		4
        /*0000*/ 	.byte	0x04, 0x37
        /*0002*/ 	.short	(.L_9 - .L_8)
.L_8:
        /*0004*/ 	.word	0x0000007c


	//----- nvinfo : EIATTR_KPARAM_INFO
	.align		4
.L_9:
        /*0008*/ 	.byte	0x04, 0x17
        /*000a*/ 	.short	(.L_11 - .L_10)
.L_10:
        /*000c*/ 	.word	0x00000000
        /*0010*/ 	.short	0x0001
        /*0012*/ 	.short	0x0008
        /*0014*/ 	.byte	0x00, 0xf0, 0x11, 0x00


	//----- nvinfo : EIATTR_KPARAM_INFO
	.align		4
.L_11:
        /*0018*/ 	.byte	0x04, 0x17
        /*001a*/ 	.short	(.L_13 - .L_12)
.L_12:
        /*001c*/ 	.word	0x00000000
        /*0020*/ 	.short	0x0000
        /*0022*/ 	.short	0x0000
        /*0024*/ 	.byte	0x00, 0xf4, 0x21, 0x00


	//----- nvinfo : EIATTR_SPARSE_MMA_MASK
	.align		4
.L_13:
        /*0028*/ 	.byte	0x03, 0x50
        /*002a*/ 	.short	0x0000


	//----- nvinfo : EIATTR_MAXREG_COUNT
	.align		4
        /*002c*/ 	.byte	0x03, 0x1b
        /*002e*/ 	.short	0x00ff


	//----- nvinfo : EIATTR_EXIT_INSTR_OFFSETS
	.align		4
        /*0030*/ 	.byte	0x04, 0x1c
        /*0032*/ 	.short	(.L_15 - .L_14)


	//   ....[0]....
.L_14:
        /*0034*/ 	.word	0x000001b0


	//   ....[1]....
        /*0038*/ 	.word	0x00000200


	//----- nvinfo : EIATTR_REQNTID
	.align		4
.L_15:
        /*003c*/ 	.byte	0x04, 0x10
        /*003e*/ 	.short	(.L_17 - .L_16)
.L_16:
        /*0040*/ 	.word	0x00000020
        /*0044*/ 	.word	0x00000001
        /*0048*/ 	.word	0x00000001


	//----- nvinfo : EIATTR_CBANK_PARAM_SIZE
	.align		4
.L_17:
        /*004c*/ 	.byte	0x03, 0x19
        /*004e*/ 	.short	0x000c


	//----- nvinfo : EIATTR_PARAM_CBANK
	.align		4
        /*0050*/ 	.byte	0x04, 0x0a
        /*0052*/ 	.short	(.L_19 - .L_18)
	.align		4
.L_18:
        /*0054*/ 	.word	index@(.nv.constant0.triton_poi_fused_add_clamp_45)
        /*0058*/ 	.short	0x0210
        /*005a*/ 	.short	0x000c


	//----- nvinfo : EIATTR_SW_WAR
	.align		4
.L_19:
        /*005c*/ 	.byte	0x04, 0x36
        /*005e*/ 	.short	(.L_21 - .L_20)
.L_20:
        /*0060*/ 	.word	0x00000008
.L_21:


//--------------------- .nv.callgraph             --------------------------
	.section	.nv.callgraph,"",@"SHT_CUDA_CALLGRAPH"
	.align	4
	.sectionentsize	8
	.align		4
        /*0000*/ 	.word	0x00000000
	.align		4
        /*0004*/ 	.word	0xffffffff
	.align		4
        /*0008*/ 	.word	0x00000000
	.align		4
        /*000c*/ 	.word	0xfffffffe
	.align		4
        /*0010*/ 	.word	0x00000000
	.align		4
        /*0014*/ 	.word	0xfffffffd
	.align		4
        /*0018*/ 	.word	0x00000000
	.align		4
        /*001c*/ 	.word	0xfffffffc


//--------------------- .text.triton_poi_fused_add_clamp_45 --------------------------
	.section	.text.triton_poi_fused_add_clamp_45,"ax",@progbits
	.align	128
        .global         triton_poi_fused_add_clamp_45
        .type           triton_poi_fused_add_clamp_45,@function
        .size           triton_poi_fused_add_clamp_45,(.L_x_1 - triton_poi_fused_add_clamp_45)
        .other          triton_poi_fused_add_clamp_45,@"STO_CUDA_ENTRY STV_DEFAULT"
triton_poi_fused_add_clamp_45:
.text.triton_poi_fused_add_clamp_45:
[----:B------:R-:W0:Y:S02]  /*0000*/  LDC R1, c[0x0][0x28] ;  /* 0x00000a00ff017b82 */ /* 0x000e240000000800 */
[----:B------:R-:W1:Y:S01]  /*0010*/  S2R R0, SR_TID.X ;  /* 0x0000000000007919 */ /* 0x000e620000002100 */
[----:B------:R-:W-:Y:S01]  /*0020*/  IMAD.MOV.U32 R3, RZ, RZ, 0x3e800000 ;  /* 0x3e800000ff037424 */ /* 0x000fe200078e00ff */
[----:B------:R-:W2:Y:S01]  /*0030*/  S2R R5, SR_CTAID.X ;  /* 0x0000000000057919 */ /* 0x000ea20000002500 */
[----:B-1----:R-:W-:-:S05]  /*0040*/  IMAD.SHL.U32 R0, R0, 0x2, RZ ;  /* 0x0000000200007824 */ /* 0x002fca00078e00ff */
[----:B------:R-:W-:-:S05]  /*0050*/  LOP3.LUT R0, R0, 0x3e, RZ, 0xc0, !PT ;  /* 0x0000003e00007812 */ /* 0x000fca00078ec0ff */
[----:B--2---:R-:W-:-:S05]  /*0060*/  IMAD R5, R5, 0x40, R0 ;  /* 0x0000004005057824 */ /* 0x004fca00078e0200 */
[----:B------:R-:W-:Y:S02]  /*0070*/  IADD3 R0, R5, 0x1, RZ ;  /* 0x0000000105007810 */ /* 0x000fe40007ffe0ff */
[----:B------:R-:W-:Y:S02]  /*0080*/  I2FP.F32.S32 R2, R5 ;  /* 0x0000000500027245 */ /* 0x000fe40000201400 */
[----:B------:R-:W-:Y:S02]  /*0090*/  I2FP.F32.S32 R0, R0 ;  /* 0x0000000000007245 */ /* 0x000fe40000201400 */
[----:B------:R-:W-:Y:S01]  /*00a0*/  ISETP.GE.AND P0, PT, R5, 0x40, PT ;  /* 0x000000400500780c */ /* 0x000fe20003f06270 */
[----:B------:R-:W-:Y:S02]  /*00b0*/  FADD R2, R2, 0.5 ;  /* 0x3f00000002027421 */ /* 0x000fe40000000000 */
[----:B------:R-:W-:Y:S02]  /*00c0*/  FADD R0, R0, 0.5 ;  /* 0x3f00000000007421 */ /* 0x000fe40000000000 */
[----:B------:R-:W-:-:S02]  /*00d0*/  FFMA R2, R2, R3, -0.5 ;  /* 0xbf00000002027423 */ /* 0x000fc40000000003 */
[----:B------:R-:W-:-:S03]  /*00e0*/  FFMA R0, R0, R3, -0.5 ;  /* 0xbf00000000007423 */ /* 0x000fc60000000003 */
[----:B------:R-:W-:Y:S02]  /*00f0*/  FMNMX R4, RZ, R2, !PT ;  /* 0x00000002ff047209 */ /* 0x000fe40007800000 */
[----:B------:R-:W-:Y:S01]  /*0100*/  FMNMX R0, RZ, R0, !PT ;  /* 0x00000000ff007209 */ /* 0x000fe20007800000 */
[----:B------:R-:W1:Y:S03]  /*0110*/  LDC.64 R2, c[0x0][0x210] ;  /* 0x00008400ff027b82 */ /* 0x000e660000000a00 */
[----:B------:R-:W2:Y:S08]  /*0120*/  F2I.TRUNC.NTZ R4, R4 ;  /* 0x0000000400047305 */ /* 0x000eb0000020f100 */
[----:B------:R-:W3:Y:S01]  /*0130*/  F2I.TRUNC.NTZ R0, R0 ;  /* 0x0000000000007305 */ /* 0x000ee2000020f100 */
[----:B--2---:R-:W-:-:S05]  /*0140*/  VIMNMX R6, R4, 0xe, PT ;  /* 0x0000000e04067848 */ /* 0x004fca0003fe0100 */
[----:B------:R-:W-:Y:S02]  /*0150*/  VIADD R6, R6, 0x1 ;  /* 0x0000000106067836 */ /* 0x000fe40000000000 */
[----:B-1----:R-:W-:Y:S01]  /*0160*/  IMAD.WIDE R2, R5, 0x8, R2 ;  /* 0x0000000805027825 */ /* 0x002fe200078e0202 */
[----:B---3--:R-:W-:Y:S02]  /*0170*/  VIMNMX R7, R0, 0xe, PT ;  /* 0x0000000e00077848 */ /* 0x008fe40003fe0100 */
[----:B------:R-:W-:Y:S02]  /*0180*/  SHF.R.S32.HI R5, RZ, 0x1f, R6 ;  /* 0x0000001fff057819 */ /* 0x000fe40000011406 */
[----:B------:R-:W-:-:S04]  /*0190*/  IADD3 R8, R7, 0x1, RZ ;  /* 0x0000000107087810 */ /* 0x000fc80007ffe0ff */
[----:B------:R-:W-:Y:S01]  /*01a0*/  SHF.R.S32.HI R7, RZ, 0x1f, R8 ;  /* 0x0000001fff077819 */ /* 0x000fe20000011408 */
[----:B------:R-:W-:Y:S06]  /*01b0*/  @P0 EXIT ;  /* 0x000000000000094d */ /* 0x000fec0003800000 */
[----:B------:R-:W-:Y:S01]  /*01c0*/  IMAD.MOV.U32 R4, RZ, RZ, R6 ;  /* 0x000000ffff047224 */ /* 0x000fe200078e0006 */
[----:B------:R-:W-:Y:S01]  /*01d0*/  MOV R6, R8 ;  /* 0x0000000800067202 */ /* 0x000fe20000000f00 */
[----:B------:R-:W-:-:S04]  /*01e0*/  ULDC.64 UR4, c[0x0][0x208] ;  /* 0x0000820000047ab9 */ /* 0x000fc80000000a00 */
[----:B------:R-:W-:Y:S01]  /*01f0*/  STG.E.128 desc[UR4][R2.64], R4 ;  /* 0x0000000402007986 */ /* 0x000fe2000c101d04 */
[----:B------:R-:W-:Y:S05]  /*0200*/  EXIT ;  /* 0x000000000000794d */ /* 0x000fea0003800000 */
.L_x_0:
[----:B------:R-:W-:-:S00]  /*0210*/  BRA `(.L_x_0) ;  /* 0xfffffffc00fc7947 */ /* 0x000fc0000383ffff */
[----:B------:R-:W-:-:S00]  /*0220*/  NOP ;  /* 0x0000000000007918 */ /* 0x000fc00000000000 */
        /* <DEDUP_REMOVED lines=13> */
.L_x_1:


//--------------------- .nv.constant0.triton_poi_fused_add_clamp_45 --------------------------
	.section	.nv.constant0.triton_poi_fused_add_clamp_45,"a",@progbits
	.sectionflags	@""
	.align	4
.nv.constant0.triton_poi_fused_add_clamp_45:
	.zero		540
